	.headerflags	@"EF_CUDA_TEXMODE_UNIFIED EF_CUDA_64BIT_ADDRESS EF_CUDA_ACCELERATORS EF_CUDA_SM90 EF_CUDA_VIRTUAL_SM(EF_CUDA_SM90)"
	.elftype	@"ET_EXEC"


//--------------------- .nv.info                  --------------------------
	.section	.nv.info,"",@"SHT_CUDA_INFO"
	.align	4


	//----- nvinfo : EIATTR_REGCOUNT
	.align		4
        /*0000*/ 	.byte	0x04, 0x2f
        /*0002*/ 	.short	(.L_1 - .L_0)
	.align		4
.L_0:
        /*0004*/ 	.word	index@(triton_poi_fused_convolution_max_pool2d_with_indices_relu_12)
        /*0008*/ 	.word	0x0000000c


	//----- nvinfo : EIATTR_MIN_STACK_SIZE
	.align		4
.L_1:
        /*000c*/ 	.byte	0x04, 0x12
        /*000e*/ 	.short	(.L_3 - .L_2)
	.align		4
.L_2:
        /*0010*/ 	.word	index@(triton_poi_fused_convolution_max_pool2d_with_indices_relu_12)
        /*0014*/ 	.word	0x00000000


	//----- nvinfo : EIATTR_FRAME_SIZE
	.align		4
.L_3:
        /*0018*/ 	.byte	0x04, 0x11
        /*001a*/ 	.short	(.L_5 - .L_4)
	.align		4
.L_4:
        /*001c*/ 	.word	index@(triton_poi_fused_convolution_max_pool2d_with_indices_relu_12)
        /*0020*/ 	.word	0x00000000


	//----- nvinfo : EIATTR_MIN_STACK_SIZE
	.align		4
.L_5:
        /*0024*/ 	.byte	0x04, 0x12
        /*0026*/ 	.short	(.L_7 - .L_6)
	.align		4
.L_6:
        /*0028*/ 	.word	index@(triton_poi_fused_convolution_max_pool2d_with_indices_relu_12)
        /*002c*/ 	.word	0x00000000
.L_7:


//--------------------- .nv.info.triton_poi_fused_convolution_max_pool2d_with_indices_relu_12 --------------------------
	.section	.nv.info.triton_poi_fused_convolution_max_pool2d_with_indices_relu_12,"",@"SHT_CUDA_INFO"
	.sectionflags	@""
	.align	4


	//----- nvinfo : EIATTR_CUDA_API_VERSION
	.align		4
        /*0000*/ 	.byte	0x04, 0x37
        /*0002*/ 	.short	(.L_9 - .L_8)
.L_8:
        /*0004*/ 	.word	0x0000007c


	//----- nvinfo : EIATTR_KPARAM_INFO
	.align		4
.L_9:
        /*0008*/ 	.byte	0x04, 0x17
        /*000a*/ 	.short	(.L_11 - .L_10)
.L_10:
        /*000c*/ 	.word	0x00000000
        /*0010*/ 	.short	0x0002
        /*0012*/ 	.short	0x0010
        /*0014*/ 	.byte	0x00, 0xf0, 0x11, 0x00


	//----- nvinfo : EIATTR_KPARAM_INFO
	.align		4
.L_11:
        /*0018*/ 	.byte	0x04, 0x17
        /*001a*/ 	.short	(.L_13 - .L_12)
.L_12:
        /*001c*/ 	.word	0x00000000
        /*0020*/ 	.short	0x0001
        /*0022*/ 	.short	0x0008
        /*0024*/ 	.byte	0x00, 0xf4, 0x21, 0x00


	//----- nvinfo : EIATTR_KPARAM_INFO
	.align		4
.L_13:
        /*0028*/ 	.byte	0x04, 0x17
        /*002a*/ 	.short	(.L_15 - .L_14)
.L_14:
        /*002c*/ 	.word	0x00000000
        /*0030*/ 	.short	0x0000
        /*0032*/ 	.short	0x0000
        /*0034*/ 	.byte	0x00, 0xf4, 0x21, 0x00


	//----- nvinfo : EIATTR_SPARSE_MMA_MASK
	.align		4
.L_15:
        /*0038*/ 	.byte	0x03, 0x50
        /*003a*/ 	.short	0x0000


	//----- nvinfo : EIATTR_MAXREG_COUNT
	.align		4
        /*003c*/ 	.byte	0x03, 0x1b
        /*003e*/ 	.short	0x00ff


	//----- nvinfo : EIATTR_EXIT_INSTR_OFFSETS
	.align		4
        /*0040*/ 	.byte	0x04, 0x1c
        /*0042*/ 	.short	(.L_17 - .L_16)


	//   ....[0]....
.L_16:
        /*0044*/ 	.word	0x00000190


	//----- nvinfo : EIATTR_REQNTID
	.align		4
.L_17:
        /*0048*/ 	.byte	0x04, 0x10
        /*004a*/ 	.short	(.L_19 - .L_18)
.L_18:
        /*004c*/ 	.word	0x00000100
        /*0050*/ 	.word	0x00000001
        /*0054*/ 	.word	0x00000001


	//----- nvinfo : EIATTR_CBANK_PARAM_SIZE
	.align		4
.L_19:
        /*0058*/ 	.byte	0x03, 0x19
        /*005a*/ 	.short	0x0014


	//----- nvinfo : EIATTR_PARAM_CBANK
	.align		4
        /*005c*/ 	.byte	0x04, 0x0a
        /*005e*/ 	.short	(.L_21 - .L_20)
	.align		4
.L_20:
        /*0060*/ 	.word	index@(.nv.constant0.triton_poi_fused_convolution_max_pool2d_with_indices_relu_12)
        /*0064*/ 	.short	0x0210
        /*0066*/ 	.short	0x0014


	//----- nvinfo : EIATTR_SW_WAR
	.align		4
.L_21:
        /*0068*/ 	.byte	0x04, 0x36
        /*006a*/ 	.short	(.L_23 - .L_22)
.L_22:
        /*006c*/ 	.word	0x00000008
.L_23:


//--------------------- .nv.callgraph             --------------------------
	.section	.nv.callgraph,"",@"SHT_CUDA_CALLGRAPH"
	.align	4
	.sectionentsize	8
	.align		4
        /*0000*/ 	.word	0x00000000
	.align		4
        /*0004*/ 	.word	0xffffffff
	.align		4
        /*0008*/ 	.word	0x00000000
	.align		4
        /*000c*/ 	.word	0xfffffffe
	.align		4
        /*0010*/ 	.word	0x00000000
	.align		4
        /*0014*/ 	.word	0xfffffffd
	.align		4
        /*0018*/ 	.word	0x00000000
	.align		4
        /*001c*/ 	.word	0xfffffffc


//--------------------- .text.triton_poi_fused_convolution_max_pool2d_with_indices_relu_12 --------------------------
	.section	.text.triton_poi_fused_convolution_max_pool2d_with_indices_relu_12,"ax",@progbits
	.align	128
        .global         triton_poi_fused_convolution_max_pool2d_with_indices_relu_12
        .type           triton_poi_fused_convolution_max_pool2d_with_indices_relu_12,@function
        .size           triton_poi_fused_convolution_max_pool2d_with_indices_relu_12,(.L_x_1 - triton_poi_fused_convolution_max_pool2d_with_indices_relu_12)
        .other          triton_poi_fused_convolution_max_pool2d_with_indices_relu_12,@"STO_CUDA_ENTRY STV_DEFAULT"
triton_poi_fused_convolution_max_pool2d_with_indices_relu_12:
.text.triton_poi_fused_convolution_max_pool2d_with_indices_relu_12:
[----:B------:R-:W-:Y:S01]  /*0000*/  LDC R1, c[0x0][0x28] ;  /* 0x00000a00ff017b82 */ /* 0x000fe20000000800 */
[----:B------:R-:W1:Y:S07]  /*0010*/  S2R R0, SR_TID.X ;  /* 0x0000000000007919 */ /* 0x000e6e0000002100 */
[----:B------:R-:W2:Y:S01]  /*0020*/  LDC.64 R4, c[0x0][0x218] ;  /* 0x00008600ff047b82 */ /* 0x000ea20000000a00 */
[----:B------:R-:W-:Y:S01]  /*0030*/  ULDC.64 UR4, c[0x0][0x208] ;  /* 0x0000820000047ab9 */ /* 0x000fe20000000a00 */
[----:B------:R-:W3:Y:S06]  /*0040*/  S2R R7, SR_CTAID.X ;  /* 0x0000000000077919 */ /* 0x000eec0000002500 */
[----:B------:R-:W4:Y:S01]  /*0050*/  LDC.64 R2, c[0x0][0x210] ;  /* 0x00008400ff027b82 */ /* 0x000f220000000a00 */
[----:B-1----:R-:W-:Y:S01]  /*0060*/  IMAD.SHL.U32 R0, R0, 0x2, RZ ;  /* 0x0000000200007824 */ /* 0x002fe200078e00ff */
[----:B---3--:R-:W-:-:S04]  /*0070*/  SHF.R.S32.HI R6, RZ, 0x16, R7 ;  /* 0x00000016ff067819 */ /* 0x008fc80000011407 */
[----:B------:R-:W-:-:S05]  /*0080*/  LOP3.LUT R0, R0, 0x1fe, RZ, 0xc0, !PT ;  /* 0x000001fe00007812 */ /* 0x000fca00078ec0ff */
[----:B------:R-:W-:Y:S01]  /*0090*/  IMAD R7, R7, 0x200, R0 ;  /* 0x0000020007077824 */ /* 0x000fe200078e0200 */
[----:B------:R-:W-:-:S03]  /*00a0*/  SGXT R0, R6, 0x1 ;  /* 0x000000010600781a */ /* 0x000fc60000000200 */
[----:B----4-:R-:W-:Y:S01]  /*00b0*/  IMAD.WIDE R2, R7, 0x4, R2 ;  /* 0x0000000407027825 */ /* 0x010fe200078e0202 */
[----:B------:R-:W-:-:S04]  /*00c0*/  LEA.HI R0, R0, R7, RZ, 0x8 ;  /* 0x0000000700007211 */ /* 0x000fc800078f40ff */
[----:B------:R-:W-:-:S05]  /*00d0*/  LOP3.LUT R0, R0, 0xffffff00, RZ, 0xc0, !PT ;  /* 0xffffff0000007812 */ /* 0x000fca00078ec0ff */
[----:B------:R-:W-:Y:S02]  /*00e0*/  IMAD.IADD R9, R7, 0x1, -R0 ;  /* 0x0000000107097824 */ /* 0x000fe400078e0a00 */
[----:B------:R-:W3:Y:S02]  /*00f0*/  LDG.E.64 R6, desc[UR4][R2.64] ;  /* 0x0000000402067981 */ /* 0x000ee4000c1e1b00 */
[----:B--2---:R-:W-:-:S06]  /*0100*/  IMAD.WIDE R4, R9, 0x4, R4 ;  /* 0x0000000409047825 */ /* 0x004fcc00078e0204 */
[----:B------:R-:W3:Y:S02]  /*0110*/  LDG.E.EL.64 R4, desc[UR4][R4.64] ;  /* 0x0000000404047981 */ /* 0x000ee4000c2e1b00 */
[C---:B---3--:R-:W-:Y:S01]  /*0120*/  FSETP.GEU.AND P0, PT, R6.reuse, -R4, PT ;  /* 0x800000040600720b */ /* 0x048fe20003f0e000 */
[----:B------:R-:W-:Y:S01]  /*0130*/  FADD R6, R6, R4 ;  /* 0x0000000406067221 */ /* 0x000fe20000000000 */
[C---:B------:R-:W-:Y:S01]  /*0140*/  FADD R0, R7.reuse, R5 ;  /* 0x0000000507007221 */ /* 0x040fe20000000000 */
[----:B------:R-:W-:-:S03]  /*0150*/  FSETP.GEU.AND P1, PT, R7, -R5, PT ;  /* 0x800000050700720b */ /* 0x000fc60003f2e000 */
[----:B------:R-:W-:Y:S02]  /*0160*/  FSEL R6, R6, RZ, P0 ;  /* 0x000000ff06067208 */ /* 0x000fe40000000000 */
[----:B------:R-:W-:-:S05]  /*0170*/  FSEL R7, R0, RZ, P1 ;  /* 0x000000ff00077208 */ /* 0x000fca0000800000 */
[----:B------:R-:W-:Y:S01]  /*0180*/  STG.E.64 desc[UR4][R2.64], R6 ;  /* 0x0000000602007986 */ /* 0x000fe2000c101b04 */
[----:B------:R-:W-:Y:S05]  /*0190*/  EXIT ;  /* 0x000000000000794d */ /* 0x000fea0003800000 */
.L_x_0:
[----:B------:R-:W-:-:S00]  /*01a0*/  BRA `(.L_x_0) ;  /* 0xfffffffc00fc7947 */ /* 0x000fc0000383ffff */
[----:B------:R-:W-:-:S00]  /*01b0*/  NOP ;  /* 0x0000000000007918 */ /* 0x000fc00000000000 */
        /* <DEDUP_REMOVED lines=12> */
.L_x_1:


//--------------------- .nv.constant0.triton_poi_fused_convolution_max_pool2d_with_indices_relu_12 --------------------------
	.section	.nv.constant0.triton_poi_fused_convolution_max_pool2d_with_indices_relu_12,"a",@progbits
	.sectionflags	@""
	.align	4
.nv.constant0.triton_poi_fused_convolution_max_pool2d_with_indices_relu_12:
	.zero		548
